	.headerflags	@"EF_CUDA_TEXMODE_UNIFIED EF_CUDA_64BIT_ADDRESS EF_CUDA_ACCELERATORS EF_CUDA_SM90 EF_CUDA_VIRTUAL_SM(EF_CUDA_SM90)"
	.elftype	@"ET_EXEC"


//--------------------- .nv.info                  --------------------------
	.section	.nv.info,"",@"SHT_CUDA_INFO"
	.align	4


	//----- nvinfo : EIATTR_REGCOUNT
	.align		4
        /*0000*/ 	.byte	0x04, 0x2f
        /*0002*/ 	.short	(.L_3 - .L_2)
	.align		4
.L_2:
        /*0004*/ 	.word	index@(triton_poi_fused__native_batch_norm_legit_no_training_sigmoid_28)
        /*0008*/ 	.word	0x00000012


	//----- nvinfo : EIATTR_MIN_STACK_SIZE
	.align		4
.L_3:
        /*000c*/ 	.byte	0x04, 0x12
        /*000e*/ 	.short	(.L_5 - .L_4)
	.align		4
.L_4:
        /*0010*/ 	.word	index@(triton_poi_fused__native_batch_norm_legit_no_training_sigmoid_28)
        /*0014*/ 	.word	0x00000000


	//----- nvinfo : EIATTR_FRAME_SIZE
	.align		4
.L_5:
        /*0018*/ 	.byte	0x04, 0x11
        /*001a*/ 	.short	(.L_7 - .L_6)
	.align		4
.L_6:
        /*001c*/ 	.word	index@(triton_poi_fused__native_batch_norm_legit_no_training_sigmoid_28)
        /*0020*/ 	.word	0x00000000


	//----- nvinfo : EIATTR_MIN_STACK_SIZE
	.align		4
.L_7:
        /*0024*/ 	.byte	0x04, 0x12
        /*0026*/ 	.short	(.L_9 - .L_8)
	.align		4
.L_8:
        /*0028*/ 	.word	index@(triton_poi_fused__native_batch_norm_legit_no_training_sigmoid_28)
        /*002c*/ 	.word	0x00000000
.L_9:


//--------------------- .nv.info.triton_poi_fused__native_batch_norm_legit_no_training_sigmoid_28 --------------------------
	.section	.nv.info.triton_poi_fused__native_batch_norm_legit_no_training_sigmoid_28,"",@"SHT_CUDA_INFO"
	.sectionflags	@""
	.align	4


	//----- nvinfo : EIATTR_CUDA_API_VERSION
	.align		4
        /*0000*/ 	.byte	0x04, 0x37
        /*0002*/ 	.short	(.L_11 - .L_10)
.L_10:
        /*0004*/ 	.word	0x0000007c


	//----- nvinfo : EIATTR_KPARAM_INFO
	.align		4
.L_11:
        /*0008*/ 	.byte	0x04, 0x17
        /*000a*/ 	.short	(.L_13 - .L_12)
.L_12:
        /*000c*/ 	.word	0x00000000
        /*0010*/ 	.short	0x0006
        /*0012*/ 	.short	0x0030
        /*0014*/ 	.byte	0x00, 0xf0, 0x11, 0x00


	//----- nvinfo : EIATTR_KPARAM_INFO
	.align		4
.L_13:
        /*0018*/ 	.byte	0x04, 0x17
        /*001a*/ 	.short	(.L_15 - .L_14)
.L_14:
        /*001c*/ 	.word	0x00000000
        /*0020*/ 	.short	0x0005
        /*0022*/ 	.short	0x0028
        /*0024*/ 	.byte	0x00, 0xf4, 0x21, 0x00


	//----- nvinfo : EIATTR_KPARAM_INFO
	.align		4
.L_15:
        /*0028*/ 	.byte	0x04, 0x17
        /*002a*/ 	.short	(.L_17 - .L_16)
.L_16:
        /*002c*/ 	.word	0x00000000
        /*0030*/ 	.short	0x0004
        /*0032*/ 	.short	0x0020
        /*0034*/ 	.byte	0x00, 0xf4, 0x21, 0x00


	//----- nvinfo : EIATTR_KPARAM_INFO
	.align		4
.L_17:
        /*0038*/ 	.byte	0x04, 0x17
        /*003a*/ 	.short	(.L_19 - .L_18)
.L_18:
        /*003c*/ 	.word	0x00000000
        /*0040*/ 	.short	0x0003
        /*0042*/ 	.short	0x0018
        /*0044*/ 	.byte	0x00, 0xf4, 0x21, 0x00


	//----- nvinfo : EIATTR_KPARAM_INFO
	.align		4
.L_19:
        /*0048*/ 	.byte	0x04, 0x17
        /*004a*/ 	.short	(.L_21 - .L_20)
.L_20:
        /*004c*/ 	.word	0x00000000
        /*0050*/ 	.short	0x0002
        /*0052*/ 	.short	0x0010
        /*0054*/ 	.byte	0x00, 0xf4, 0x21, 0x00


	//----- nvinfo : EIATTR_KPARAM_INFO
	.align		4
.L_21:
        /*0058*/ 	.byte	0x04, 0x17
        /*005a*/ 	.short	(.L_23 - .L_22)
.L_22:
        /*005c*/ 	.word	0x00000000
        /*0060*/ 	.short	0x0001
        /*0062*/ 	.short	0x0008
        /*0064*/ 	.byte	0x00, 0xf4, 0x21, 0x00


	//----- nvinfo : EIATTR_KPARAM_INFO
	.align		4
.L_23:
        /*0068*/ 	.byte	0x04, 0x17
        /*006a*/ 	.short	(.L_25 - .L_24)
.L_24:
        /*006c*/ 	.word	0x00000000
        /*0070*/ 	.short	0x0000
        /*0072*/ 	.short	0x0000
        /*0074*/ 	.byte	0x00, 0xf4, 0x21, 0x00


	//----- nvinfo : EIATTR_SPARSE_MMA_MASK
	.align		4
.L_25:
        /*0078*/ 	.byte	0x03, 0x50
        /*007a*/ 	.short	0x0000


	//----- nvinfo : EIATTR_MAXREG_COUNT
	.align		4
        /*007c*/ 	.byte	0x03, 0x1b
        /*007e*/ 	.short	0x00ff


	//----- nvinfo : EIATTR_EXIT_INSTR_OFFSETS
	.align		4
        /*0080*/ 	.byte	0x04, 0x1c
        /*0082*/ 	.short	(.L_27 - .L_26)


	//   ....[0]....
.L_26:
        /*0084*/ 	.word	0x00000390


	//   ....[1]....
        /*0088*/ 	.word	0x000003b0


	//----- nvinfo : EIATTR_REQNTID
	.align		4
.L_27:
        /*008c*/ 	.byte	0x04, 0x10
        /*008e*/ 	.short	(.L_29 - .L_28)
.L_28:
        /*0090*/ 	.word	0x00000080
        /*0094*/ 	.word	0x00000001
        /*0098*/ 	.word	0x00000001


	//----- nvinfo : EIATTR_CBANK_PARAM_SIZE
	.align		4
.L_29:
        /*009c*/ 	.byte	0x03, 0x19
        /*009e*/ 	.short	0x0034


	//----- nvinfo : EIATTR_PARAM_CBANK
	.align		4
        /*00a0*/ 	.byte	0x04, 0x0a
        /*00a2*/ 	.short	(.L_31 - .L_30)
	.align		4
.L_30:
        /*00a4*/ 	.word	index@(.nv.constant0.triton_poi_fused__native_batch_norm_legit_no_training_sigmoid_28)
        /*00a8*/ 	.short	0x0210
        /*00aa*/ 	.short	0x0034


	//----- nvinfo : EIATTR_SW_WAR
	.align		4
.L_31:
        /*00ac*/ 	.byte	0x04, 0x36
        /*00ae*/ 	.short	(.L_33 - .L_32)
.L_32:
        /*00b0*/ 	.word	0x00000008
.L_33:


//--------------------- .nv.callgraph             --------------------------
	.section	.nv.callgraph,"",@"SHT_CUDA_CALLGRAPH"
	.align	4
	.sectionentsize	8
	.align		4
        /*0000*/ 	.word	0x00000000
	.align		4
        /*0004*/ 	.word	0xffffffff
	.align		4
        /*0008*/ 	.word	0x00000000
	.align		4
        /*000c*/ 	.word	0xfffffffe
	.align		4
        /*0010*/ 	.word	0x00000000
	.align		4
        /*0014*/ 	.word	0xfffffffd
	.align		4
        /*0018*/ 	.word	0x00000000
	.align		4
        /*001c*/ 	.word	0xfffffffc


//--------------------- .nv.constant4             --------------------------
	.section	.nv.constant4,"a",@progbits
	.align	8
	.align		8
.nv.constant4:
        /*0000*/ 	.dword	_$_str
	.align		8
        /*0008*/ 	.dword	_$_str_$_2


//--------------------- .text.triton_poi_fused__native_batch_norm_legit_no_training_sigmoid_28 --------------------------
	.section	.text.triton_poi_fused__native_batch_norm_legit_no_training_sigmoid_28,"ax",@progbits
	.align	128
        .global         triton_poi_fused__native_batch_norm_legit_no_training_sigmoid_28
        .type           triton_poi_fused__native_batch_norm_legit_no_training_sigmoid_28,@function
        .size           triton_poi_fused__native_batch_norm_legit_no_training_sigmoid_28,(.L_x_1 - triton_poi_fused__native_batch_norm_legit_no_training_sigmoid_28)
        .other          triton_poi_fused__native_batch_norm_legit_no_training_sigmoid_28,@"STO_CUDA_ENTRY STV_DEFAULT"
triton_poi_fused__native_batch_norm_legit_no_training_sigmoid_28:
.text.triton_poi_fused__native_batch_norm_legit_no_training_sigmoid_28:
[----:B------:R-:W0:Y:S01]  /*0000*/  LDC R1, c[0x0][0x28] ;  /* 0x00000a00ff017b82 */ /* 0x000e220000000800 */
[----:B------:R-:W1:Y:S07]  /*0010*/  S2R R0, SR_TID.X ;  /* 0x0000000000007919 */ /* 0x000e6e0000002100 */
[----:B------:R-:W2:Y:S01]  /*0020*/  LDC.64 R6, c[0x0][0x220] ;  /* 0x00008800ff067b82 */ /* 0x000ea20000000a00 */
[----:B------:R-:W-:Y:S01]  /*0030*/  CS2R R14, SRZ ;  /* 0x00000000000e7805 */ /* 0x000fe2000001ff00 */
[----:B------:R-:W-:Y:S01]  /*0040*/  ULDC.64 UR4, c[0x0][0x208] ;  /* 0x0000820000047ab9 */ /* 0x000fe20000000a00 */
[----:B------:R-:W3:Y:S05]  /*0050*/  S2R R3, SR_CTAID.X ;  /* 0x0000000000037919 */ /* 0x000eea0000002500 */
[----:B------:R-:W4:Y:S08]  /*0060*/  LDC.64 R4, c[0x0][0x218] ;  /* 0x00008600ff047b82 */ /* 0x000f300000000a00 */
[----:B------:R-:W5:Y:S08]  /*0070*/  LDC.64 R8, c[0x0][0x228] ;  /* 0x00008a00ff087b82 */ /* 0x000f700000000a00 */
[----:B------:R-:W5:Y:S01]  /*0080*/  LDC.64 R10, c[0x0][0x230] ;  /* 0x00008c00ff0a7b82 */ /* 0x000f620000000a00 */
[----:B-1----:R-:W-:-:S04]  /*0090*/  LOP3.LUT R0, R0, 0x7f, RZ, 0xc0, !PT ;  /* 0x0000007f00007812 */ /* 0x002fc800078ec0ff */
[----:B---3--:R-:W-:-:S04]  /*00a0*/  LEA R0, R3, R0, 0x7 ;  /* 0x0000000003007211 */ /* 0x008fc800078e38ff */
[C---:B------:R-:W-:Y:S01]  /*00b0*/  ISETP.GE.AND P0, PT, R0.reuse, 0x180, PT ;  /* 0x000001800000780c */ /* 0x040fe20003f06270 */
[----:B------:R-:W-:-:S05]  /*00c0*/  IMAD.HI R2, R0, 0x2aaaaaab, RZ ;  /* 0x2aaaaaab00027827 */ /* 0x000fca00078e02ff */
[----:B------:R-:W-:-:S04]  /*00d0*/  SHF.R.U32.HI R3, RZ, 0x1f, R2 ;  /* 0x0000001fff037819 */ /* 0x000fc80000011602 */
[----:B------:R-:W-:-:S05]  /*00e0*/  LEA.HI R3, R2, R3, RZ, 0x1c ;  /* 0x0000000302037211 */ /* 0x000fca00078fe0ff */
[----:B------:R-:W-:Y:S02]  /*00f0*/  IMAD R13, R3, -0x60, R0 ;  /* 0xffffffa0030d7824 */ /* 0x000fe400078e0200 */
[----:B------:R-:W1:Y:S02]  /*0100*/  LDC.64 R2, c[0x0][0x210] ;  /* 0x00008400ff027b82 */ /* 0x000e640000000a00 */
[----:B--2---:R-:W-:-:S05]  /*0110*/  IMAD.WIDE R6, R13, 0x4, R6 ;  /* 0x000000040d067825 */ /* 0x004fca00078e0206 */
[----:B------:R5:W2:Y:S01]  /*0120*/  @!P0 LDG.E.EL R14, desc[UR4][R6.64] ;  /* 0x00000004060e8981 */ /* 0x000aa2000c2e1900 */
[----:B------:R-:W-:Y:S01]  /*0130*/  HFMA2.MMA R12, -RZ, RZ, 0, 0 ;  /* 0x00000000ff0c7435 */ /* 0x000fe200000001ff */
[----:B----4-:R-:W-:-:S05]  /*0140*/  IMAD.WIDE R4, R13, 0x4, R4 ;  /* 0x000000040d047825 */ /* 0x010fca00078e0204 */
[----:B------:R3:W4:Y:S01]  /*0150*/  @!P0 LDG.E.EL R15, desc[UR4][R4.64] ;  /* 0x00000004040f8981 */ /* 0x000722000c2e1900 */
[----:B-----5:R-:W-:-:S04]  /*0160*/  IMAD.WIDE R6, R13, 0x4, R8 ;  /* 0x000000040d067825 */ /* 0x020fc800078e0208 */
[----:B-1----:R-:W-:-:S04]  /*0170*/  IMAD.WIDE R2, R0, 0x4, R2 ;  /* 0x0000000400027825 */ /* 0x002fc800078e0202 */
[----:B0-----:R-:W-:Y:S01]  /*0180*/  IMAD.WIDE R8, R13, 0x4, R10 ;  /* 0x000000040d087825 */ /* 0x001fe200078e020a */
[----:B------:R0:W4:Y:S01]  /*0190*/  @!P0 LDG.E R12, desc[UR4][R2.64] ;  /* 0x00000004020c8981 */ /* 0x000122000c1e1900 */
[----:B------:R-:W-:-:S06]  /*01a0*/  CS2R R10, SRZ ;  /* 0x00000000000a7805 */ /* 0x000fcc000001ff00 */
[----:B------:R-:W5:Y:S04]  /*01b0*/  @!P0 LDG.E.EL R10, desc[UR4][R6.64] ;  /* 0x00000004060a8981 */ /* 0x000f68000c2e1900 */
[----:B------:R-:W5:Y:S01]  /*01c0*/  @!P0 LDG.E.EL R11, desc[UR4][R8.64] ;  /* 0x00000004080b8981 */ /* 0x000f62000c2e1900 */
[----:B---3--:R-:W-:Y:S01]  /*01d0*/  MOV R5, 0x3e800000 ;  /* 0x3e80000000057802 */ /* 0x008fe20000000f00 */
[----:B--2---:R-:W-:-:S04]  /*01e0*/  FADD R14, R14, 9.9999997473787516356e-06 ;  /* 0x3727c5ac0e0e7421 */ /* 0x004fc80000000000 */
[----:B------:R-:W1:Y:S02]  /*01f0*/  MUFU.SQRT R13, R14 ;  /* 0x0000000e000d7308 */ /* 0x000e640000002000 */
[C---:B-1----:R-:W-:Y:S02]  /*0200*/  FSETP.GT.AND P1, PT, R13.reuse, 8.50705917302346158658e+37, PT ;  /* 0x7e8000000d00780b */ /* 0x042fe40003f24000 */
[----:B------:R-:W-:-:S11]  /*0210*/  FSETP.GEU.AND P2, PT, R13, 1.175494350822287508e-38, PT ;  /* 0x008000000d00780b */ /* 0x000fd60003f4e000 */
[----:B------:R-:W-:-:S04]  /*0220*/  @P1 FMUL R13, R13, 0.25 ;  /* 0x3e8000000d0d1820 */ /* 0x000fc80000400000 */
[----:B------:R-:W-:-:S06]  /*0230*/  @!P2 FMUL R13, R13, 16777216 ;  /* 0x4b8000000d0da820 */ /* 0x000fcc0000400000 */
[----:B------:R-:W1:Y:S01]  /*0240*/  MUFU.RCP R13, R13 ;  /* 0x0000000d000d7308 */ /* 0x000e620000001000 */
[----:B0-----:R-:W-:Y:S01]  /*0250*/  FSEL R2, R5, 1, P1 ;  /* 0x3f80000005027808 */ /* 0x001fe20000800000 */
[----:B----4-:R-:W-:-:S04]  /*0260*/  FADD R12, -R15, R12 ;  /* 0x0000000c0f0c7221 */ /* 0x010fc80000000100 */
[----:B------:R-:W-:-:S04]  /*0270*/  @!P2 FMUL R2, R2, 16777216 ;  /* 0x4b8000000202a820 */ /* 0x000fc80000400000 */
[----:B-1----:R-:W-:-:S04]  /*0280*/  FMUL R3, R13, R2 ;  /* 0x000000020d037220 */ /* 0x002fc80000400000 */
[----:B------:R-:W-:-:S04]  /*0290*/  FMUL R12, R12, R3 ;  /* 0x000000030c0c7220 */ /* 0x000fc80000400000 */
[----:B-----5:R-:W-:-:S04]  /*02a0*/  FFMA R10, R12, R10, R11 ;  /* 0x0000000a0c0a7223 */ /* 0x020fc8000000000b */
[----:B------:R-:W-:-:S04]  /*02b0*/  FADD R10, RZ, -R10 ;  /* 0x8000000aff0a7221 */ /* 0x000fc80000000000 */
[----:B------:R-:W-:-:S05]  /*02c0*/  FMUL R10, R10, 1.4426950216293334961 ;  /* 0x3fb8aa3b0a0a7820 */ /* 0x000fca0000400000 */
[----:B------:R-:W-:-:S13]  /*02d0*/  FSETP.GEU.AND P1, PT, R10, -126, PT ;  /* 0xc2fc00000a00780b */ /* 0x000fda0003f2e000 */
[----:B------:R-:W-:-:S04]  /*02e0*/  @!P1 FMUL R10, R10, 0.5 ;  /* 0x3f0000000a0a9820 */ /* 0x000fc80000400000 */
[----:B------:R-:W0:Y:S02]  /*02f0*/  MUFU.EX2 R2, R10 ;  /* 0x0000000a00027308 */ /* 0x000e240000000800 */
[----:B0-----:R-:W-:-:S04]  /*0300*/  @!P1 FMUL R2, R2, R2 ;  /* 0x0000000202029220 */ /* 0x001fc80000400000 */
[----:B------:R-:W-:Y:S02]  /*0310*/  FADD R4, R2, 1 ;  /* 0x3f80000002047421 */ /* 0x000fe40000000000 */
[----:B------:R-:W0:Y:S03]  /*0320*/  LDC.64 R2, c[0x0][0x238] ;  /* 0x00008e00ff027b82 */ /* 0x000e260000000a00 */
[----:B------:R-:W-:-:S13]  /*0330*/  FSETP.GT.AND P1, PT, R4, 8.50705917302346158658e+37, PT ;  /* 0x7e8000000400780b */ /* 0x000fda0003f24000 */
[----:B------:R-:W-:-:S06]  /*0340*/  @P1 FMUL R4, R4, 0.25 ;  /* 0x3e80000004041820 */ /* 0x000fcc0000400000 */
[----:B------:R-:W1:Y:S01]  /*0350*/  MUFU.RCP R4, R4 ;  /* 0x0000000400047308 */ /* 0x000e620000001000 */
[----:B------:R-:W-:Y:S01]  /*0360*/  FSEL R5, R5, 1, P1 ;  /* 0x3f80000005057808 */ /* 0x000fe20000800000 */
[----:B0-----:R-:W-:-:S04]  /*0370*/  IMAD.WIDE R2, R0, 0x4, R2 ;  /* 0x0000000400027825 */ /* 0x001fc800078e0202 */
[----:B-1----:R-:W-:Y:S01]  /*0380*/  FMUL R5, R4, R5 ;  /* 0x0000000504057220 */ /* 0x002fe20000400000 */
[----:B------:R-:W-:Y:S06]  /*0390*/  @P0 EXIT ;  /* 0x000000000000094d */ /* 0x000fec0003800000 */
[----:B------:R-:W-:Y:S01]  /*03a0*/  STG.E desc[UR4][R2.64], R5 ;  /* 0x0000000502007986 */ /* 0x000fe2000c101904 */
[----:B------:R-:W-:Y:S05]  /*03b0*/  EXIT ;  /* 0x000000000000794d */ /* 0x000fea0003800000 */
.L_x_0:
[----:B------:R-:W-:-:S00]  /*03c0*/  BRA `(.L_x_0) ;  /* 0xfffffffc00fc7947 */ /* 0x000fc0000383ffff */
[----:B------:R-:W-:-:S00]  /*03d0*/  NOP ;  /* 0x0000000000007918 */ /* 0x000fc00000000000 */
        /* <DEDUP_REMOVED lines=10> */
.L_x_1:


//--------------------- .nv.global.init           --------------------------
	.section	.nv.global.init,"aw",@progbits
.nv.global.init:
	.type		_$_str,@object
	.size		_$_str,(_$_str_$_2 - _$_str)
_$_str:
        /*0000*/ 	.byte	0x5f, 0x5f, 0x43, 0x55, 0x44, 0x41, 0x5f, 0x46, 0x54, 0x5a, 0x00
	.type		_$_str_$_2,@object
	.size		_$_str_$_2,(.L_1 - _$_str_$_2)
_$_str_$_2:
        /*000b*/ 	.byte	0x5f, 0x5f, 0x43, 0x55, 0x44, 0x41, 0x5f, 0x50, 0x52, 0x45, 0x43, 0x5f, 0x53, 0x51, 0x52, 0x54
        /*001b*/ 	.byte	0x00
.L_1:


//--------------------- .nv.constant0.triton_poi_fused__native_batch_norm_legit_no_training_sigmoid_28 --------------------------
	.section	.nv.constant0.triton_poi_fused__native_batch_norm_legit_no_training_sigmoid_28,"a",@progbits
	.sectionflags	@""
	.align	4
.nv.constant0.triton_poi_fused__native_batch_norm_legit_no_training_sigmoid_28:
	.zero		580
